//
// Generated by NVIDIA NVVM Compiler
//
// Compiler Build ID: CL-36424714
// Cuda compilation tools, release 13.0, V13.0.88
// Based on NVVM 20.0.0
//

.version 9.0
.target sm_100
.address_size 64

	// .globl	_Z14eigen2x2KernelPdi

.visible .entry _Z14eigen2x2KernelPdi(
	.param .u64 .ptr .align 1 _Z14eigen2x2KernelPdi_param_0,
	.param .u32 _Z14eigen2x2KernelPdi_param_1
)
{
	.reg .pred 	%p<3>;
	.reg .b32 	%r<7>;
	.reg .b64 	%rd<5>;
	.reg .b64 	%fd<17>;

	ld.param.u64 	%rd1, [_Z14eigen2x2KernelPdi_param_0];
	ld.param.u32 	%r2, [_Z14eigen2x2KernelPdi_param_1];
	mov.u32 	%r3, %ctaid.x;
	mov.u32 	%r4, %ntid.x;
	mov.u32 	%r5, %tid.x;
	mad.lo.s32 	%r1, %r3, %r4, %r5;
	setp.ge.s32 	%p1, %r1, %r2;
	@%p1 bra 	$L__BB0_2;
	cvta.to.global.u64 	%rd2, %rd1;
	mul.lo.s32 	%r6, %r1, 6;
	mul.wide.s32 	%rd3, %r6, 8;
	add.s64 	%rd4, %rd2, %rd3;
	ld.global.f64 	%fd1, [%rd4];
	ld.global.f64 	%fd2, [%rd4+8];
	ld.global.f64 	%fd3, [%rd4+32];
	add.f64 	%fd4, %fd1, %fd3;
	mul.f64 	%fd5, %fd4, 0d3FE0000000000000;
	mul.f64 	%fd6, %fd1, %fd3;
	mul.f64 	%fd7, %fd2, %fd2;
	sub.f64 	%fd8, %fd7, %fd6;
	fma.rn.f64 	%fd9, %fd5, %fd5, %fd8;
	sqrt.rn.f64 	%fd10, %fd9;
	add.f64 	%fd11, %fd5, %fd10;
	st.global.f64 	[%rd4+16], %fd11;
	sub.f64 	%fd12, %fd5, %fd10;
	st.global.f64 	[%rd4+40], %fd12;
	setp.neu.f64 	%p2, %fd2, 0d0000000000000000;
	sub.f64 	%fd13, %fd11, %fd3;
	selp.f64 	%fd14, %fd13, 0d3FF0000000000000, %p2;
	selp.f64 	%fd15, %fd2, 0d0000000000000000, %p2;
	st.global.f64 	[%rd4], %fd14;
	st.global.f64 	[%rd4+8], %fd15;
	neg.f64 	%fd16, %fd15;
	st.global.f64 	[%rd4+24], %fd16;
	st.global.f64 	[%rd4+32], %fd14;
$L__BB0_2:
	ret;

}


// ===== COMPILED SASS (sm_100) =====

	.target	sm_100

	.elftype	@"ET_EXEC"


//--------------------- .note.nv.tkinfo           --------------------------
	.section	.note.nv.tkinfo,"",@"SHT_NOTE"
	.sectionflags	@"SHF_NOTE_NV_TKINFO"
	.tkinfo
        /*0018*/ 	.word	0x00000002
        /*0030*/ 	.string	""
        /*0030*/ 	.string	"ptxas"
        /*0030*/ 	.string	"Cuda compilation tools, release 13.0, V13.0.88"
        /*0030*/ 	.string	"Build cuda_13.0.r13.0/compiler.36424714_0"
        /*0030*/ 	.string	"-arch sm_100 -m 64 "



//--------------------- .note.nv.cuinfo           --------------------------
	.section	.note.nv.cuinfo,"",@"SHT_NOTE"
	.sectionflags	@"SHF_NOTE_NV_CUINFO"
        /*0018*/ 	.short	0x0002
        /*001a*/ 	.short	0x0064
        /*001c*/ 	.short	0x0082
	.zero		2


//--------------------- .nv.info                  --------------------------
	.section	.nv.info,"",@"SHT_CUDA_INFO"
	.align	4


	//----- nvinfo : EIATTR_REGCOUNT
	.align		4
        /*0000*/ 	.byte	0x04, 0x2f
        /*0002*/ 	.short	(.L_1 - .L_0)
	.align		4
.L_0:
        /*0004*/ 	.word	index@(_Z14eigen2x2KernelPdi)
        /*0008*/ 	.word	0x0000001a


	//----- nvinfo : EIATTR_FRAME_SIZE
	.align		4
.L_1:
        /*000c*/ 	.byte	0x04, 0x11
        /*000e*/ 	.short	(.L_3 - .L_2)
	.align		4
.L_2:
        /*0010*/ 	.word	index@($__internal_0_$__cuda_sm20_dsqrt_rn_f64_mediumpath_v1)
        /*0014*/ 	.word	0x00000000


	//----- nvinfo : EIATTR_FRAME_SIZE
	.align		4
.L_3:
        /*0018*/ 	.byte	0x04, 0x11
        /*001a*/ 	.short	(.L_5 - .L_4)
	.align		4
.L_4:
        /*001c*/ 	.word	index@(_Z14eigen2x2KernelPdi)
        /*0020*/ 	.word	0x00000000


	//----- nvinfo : EIATTR_MIN_STACK_SIZE
	.align		4
.L_5:
        /*0024*/ 	.byte	0x04, 0x12
        /*0026*/ 	.short	(.L_7 - .L_6)
	.align		4
.L_6:
        /*0028*/ 	.word	index@(_Z14eigen2x2KernelPdi)
        /*002c*/ 	.word	0x00000000
.L_7:


//--------------------- .nv.compat                --------------------------
	.section	.nv.compat,"",@"SHT_CUDA_COMPAT_INFO"
	.align	4
        /*0000*/ 	.byte	0x02, 0x09, 0x00, 0x00, 0x02, 0x02, 0x01, 0x00, 0x02, 0x05, 0x05, 0x00, 0x03, 0x07, 0x01, 0x01
        /*0010*/ 	.byte	0x02, 0x03, 0x00, 0x00, 0x02, 0x06, 0x01, 0x00, 0x04, 0x0b, 0x08, 0x00, 0x01, 0x00, 0x00, 0x00
        /*0020*/ 	.byte	0x00, 0x00, 0x00, 0x00


//--------------------- .nv.info._Z14eigen2x2KernelPdi --------------------------
	.section	.nv.info._Z14eigen2x2KernelPdi,"",@"SHT_CUDA_INFO"
	.sectionflags	@""
	.align	4


	//----- nvinfo : EIATTR_CUDA_API_VERSION
	.align		4
        /*0000*/ 	.byte	0x04, 0x37
        /*0002*/ 	.short	(.L_9 - .L_8)
.L_8:
        /*0004*/ 	.word	0x00000082


	//----- nvinfo : EIATTR_KPARAM_INFO
	.align		4
.L_9:
        /*0008*/ 	.byte	0x04, 0x17
        /*000a*/ 	.short	(.L_11 - .L_10)
.L_10:
        /*000c*/ 	.word	0x00000000
        /*0010*/ 	.short	0x0001
        /*0012*/ 	.short	0x0008
        /*0014*/ 	.byte	0x00, 0xf0, 0x11, 0x00


	//----- nvinfo : EIATTR_KPARAM_INFO
	.align		4
.L_11:
        /*0018*/ 	.byte	0x04, 0x17
        /*001a*/ 	.short	(.L_13 - .L_12)
.L_12:
        /*001c*/ 	.word	0x00000000
        /*0020*/ 	.short	0x0000
        /*0022*/ 	.short	0x0000
        /*0024*/ 	.byte	0x00, 0xf5, 0x21, 0x00


	//----- nvinfo : EIATTR_SPARSE_MMA_MASK
	.align		4
.L_13:
        /*0028*/ 	.byte	0x03, 0x50
        /*002a*/ 	.short	0x0000


	//----- nvinfo : EIATTR_MAXREG_COUNT
	.align		4
        /*002c*/ 	.byte	0x03, 0x1b
        /*002e*/ 	.short	0x00ff


	//----- nvinfo : EIATTR_MERCURY_ISA_VERSION
	.align		4
        /*0030*/ 	.byte	0x03, 0x5f
        /*0032*/ 	.short	0x0101


	//----- nvinfo : EIATTR_VRC_CTA_INIT_COUNT
	.align		4
        /*0034*/ 	.byte	0x02, 0x4a
	.zero		1
	.zero		1


	//----- nvinfo : EIATTR_EXIT_INSTR_OFFSETS
	.align		4
        /*0038*/ 	.byte	0x04, 0x1c
        /*003a*/ 	.short	(.L_15 - .L_14)


	//   ....[0]....
.L_14:
        /*003c*/ 	.word	0x00000070


	//   ....[1]....
        /*0040*/ 	.word	0x00000370


	//----- nvinfo : EIATTR_CRS_STACK_SIZE
	.align		4
.L_15:
        /*0044*/ 	.byte	0x04, 0x1e
        /*0046*/ 	.short	(.L_17 - .L_16)
.L_16:
        /*0048*/ 	.word	0x00000000


	//----- nvinfo : EIATTR_CBANK_PARAM_SIZE
	.align		4
.L_17:
        /*004c*/ 	.byte	0x03, 0x19
        /*004e*/ 	.short	0x000c


	//----- nvinfo : EIATTR_PARAM_CBANK
	.align		4
        /*0050*/ 	.byte	0x04, 0x0a
        /*0052*/ 	.short	(.L_19 - .L_18)
	.align		4
.L_18:
        /*0054*/ 	.word	index@(.nv.constant0._Z14eigen2x2KernelPdi)
        /*0058*/ 	.short	0x0380
        /*005a*/ 	.short	0x000c


	//----- nvinfo : EIATTR_SW_WAR
	.align		4
.L_19:
        /*005c*/ 	.byte	0x04, 0x36
        /*005e*/ 	.short	(.L_21 - .L_20)
.L_20:
        /*0060*/ 	.word	0x00000008
.L_21:


//--------------------- .nv.callgraph             --------------------------
	.section	.nv.callgraph,"",@"SHT_CUDA_CALLGRAPH"
	.align	4
	.sectionentsize	8
	.align		4
        /*0000*/ 	.word	0x00000000
	.align		4
        /*0004*/ 	.word	0xffffffff
	.align		4
        /*0008*/ 	.word	0x00000000
	.align		4
        /*000c*/ 	.word	0xfffffffe
	.align		4
        /*0010*/ 	.word	0x00000000
	.align		4
        /*0014*/ 	.word	0xfffffffd
	.align		4
        /*0018*/ 	.word	0x00000000
	.align		4
        /*001c*/ 	.word	0xfffffffc


//--------------------- .text._Z14eigen2x2KernelPdi --------------------------
	.section	.text._Z14eigen2x2KernelPdi,"ax",@progbits
	.align	128
        .global         _Z14eigen2x2KernelPdi
        .type           _Z14eigen2x2KernelPdi,@function
        .size           _Z14eigen2x2KernelPdi,(.L_x_7 - _Z14eigen2x2KernelPdi)
        .other          _Z14eigen2x2KernelPdi,@"STO_CUDA_ENTRY STV_DEFAULT"
_Z14eigen2x2KernelPdi:
.text._Z14eigen2x2KernelPdi:
[----:B------:R-:W-:Y:S01]  /*0000*/  LDC R1, c[0x0][0x37c] ;  /* 0x0000df00ff017b82 */ /* 0x000fe20000000800 */
[----:B------:R-:W0:Y:S07]  /*0010*/  S2R R3, SR_TID.X ;  /* 0x0000000000037919 */ /* 0x000e2e0000002100 */
[----:B------:R-:W0:Y:S01]  /*0020*/  S2UR UR4, SR_CTAID.X ;  /* 0x00000000000479c3 */ /* 0x000e220000002500 */
[----:B------:R-:W1:Y:S07]  /*0030*/  LDCU UR5, c[0x0][0x388] ;  /* 0x00007100ff0577ac */ /* 0x000e6e0008000800 */
[----:B------:R-:W0:Y:S02]  /*0040*/  LDC R0, c[0x0][0x360] ;  /* 0x0000d800ff007b82 */ /* 0x000e240000000800 */
[----:B0-----:R-:W-:-:S05]  /*0050*/  IMAD R0, R0, UR4, R3 ;  /* 0x0000000400007c24 */ /* 0x001fca000f8e0203 */
[----:B-1----:R-:W-:-:S13]  /*0060*/  ISETP.GE.AND P0, PT, R0, UR5, PT ;  /* 0x0000000500007c0c */ /* 0x002fda000bf06270 */
[----:B------:R-:W-:Y:S05]  /*0070*/  @P0 EXIT ;  /* 0x000000000000094d */ /* 0x000fea0003800000 */
[----:B------:R-:W0:Y:S01]  /*0080*/  LDC.64 R2, c[0x0][0x380] ;  /* 0x0000e000ff027b82 */ /* 0x000e220000000a00 */
[----:B------:R-:W1:Y:S01]  /*0090*/  LDCU.64 UR4, c[0x0][0x358] ;  /* 0x00006b00ff0477ac */ /* 0x000e620008000a00 */
[----:B------:R-:W-:-:S04]  /*00a0*/  IMAD R5, R0, 0x6, RZ ;  /* 0x0000000600057824 */ /* 0x000fc800078e02ff */
[----:B0-----:R-:W-:-:S05]  /*00b0*/  IMAD.WIDE R2, R5, 0x8, R2 ;  /* 0x0000000805027825 */ /* 0x001fca00078e0202 */
[----:B-1----:R-:W2:Y:S04]  /*00c0*/  LDG.E.64 R8, desc[UR4][R2.64] ;  /* 0x0000000402087981 */ /* 0x002ea8000c1e1b00 */
[----:B------:R-:W2:Y:S04]  /*00d0*/  LDG.E.64 R4, desc[UR4][R2.64+0x20] ;  /* 0x0000200402047981 */ /* 0x000ea8000c1e1b00 */
[----:B------:R-:W3:Y:S01]  /*00e0*/  LDG.E.64 R6, desc[UR4][R2.64+0x8] ;  /* 0x0000080402067981 */ /* 0x000ee2000c1e1b00 */
[----:B------:R-:W-:Y:S01]  /*00f0*/  IMAD.MOV.U32 R16, RZ, RZ, 0x0 ;  /* 0x00000000ff107424 */ /* 0x000fe200078e00ff */
[----:B------:R-:W-:Y:S01]  /*0100*/  BSSY.RECONVERGENT B0, `(.L_x_0) ;  /* 0x0000017000007945 */ /* 0x000fe20003800200 */
[----:B------:R-:W-:Y:S01]  /*0110*/  IMAD.MOV.U32 R17, RZ, RZ, 0x3fd80000 ;  /* 0x3fd80000ff117424 */ /* 0x000fe200078e00ff */
[----:B--2---:R-:W-:-:S02]  /*0120*/  DADD R10, R8, R4 ;  /* 0x00000000080a7229 */ /* 0x004fc40000000004 */
[----:B------:R-:W-:-:S06]  /*0130*/  DMUL R12, R8, R4 ;  /* 0x00000004080c7228 */ /* 0x000fcc0000000000 */
[----:B------:R-:W-:Y:S02]  /*0140*/  DMUL R8, R10, 0.5 ;  /* 0x3fe000000a087828 */ /* 0x000fe40000000000 */
[----:B---3--:R-:W-:-:S08]  /*0150*/  DFMA R12, R6, R6, -R12 ;  /* 0x00000006060c722b */ /* 0x008fd0000000080c */
[----:B------:R-:W-:-:S06]  /*0160*/  DFMA R12, R8, R8, R12 ;  /* 0x00000008080c722b */ /* 0x000fcc000000000c */
[----:B------:R-:W0:Y:S04]  /*0170*/  MUFU.RSQ64H R11, R13 ;  /* 0x0000000d000b7308 */ /* 0x000e280000001c00 */
[----:B------:R-:W-:-:S05]  /*0180*/  VIADD R10, R13, 0xfcb00000 ;  /* 0xfcb000000d0a7836 */ /* 0x000fca0000000000 */
[----:B------:R-:W-:Y:S01]  /*0190*/  ISETP.GE.U32.AND P0, PT, R10, 0x7ca00000, PT ;  /* 0x7ca000000a00780c */ /* 0x000fe20003f06070 */
[----:B0-----:R-:W-:-:S08]  /*01a0*/  DMUL R14, R10, R10 ;  /* 0x0000000a0a0e7228 */ /* 0x001fd00000000000 */
[----:B------:R-:W-:-:S08]  /*01b0*/  DFMA R14, R12, -R14, 1 ;  /* 0x3ff000000c0e742b */ /* 0x000fd0000000080e */
[----:B------:R-:W-:Y:S02]  /*01c0*/  DFMA R16, R14, R16, 0.5 ;  /* 0x3fe000000e10742b */ /* 0x000fe40000000010 */
[----:B------:R-:W-:-:S08]  /*01d0*/  DMUL R14, R10, R14 ;  /* 0x0000000e0a0e7228 */ /* 0x000fd00000000000 */
[----:B------:R-:W-:-:S08]  /*01e0*/  DFMA R16, R16, R14, R10 ;  /* 0x0000000e1010722b */ /* 0x000fd0000000000a */
[----:B------:R-:W-:Y:S02]  /*01f0*/  DMUL R14, R12, R16 ;  /* 0x000000100c0e7228 */ /* 0x000fe40000000000 */
[----:B------:R-:W-:Y:S01]  /*0200*/  IADD3 R23, PT, PT, R17, -0x100000, RZ ;  /* 0xfff0000011177810 */ /* 0x000fe20007ffe0ff */
[----:B------:R-:W-:-:S05]  /*0210*/  IMAD.MOV.U32 R22, RZ, RZ, R16 ;  /* 0x000000ffff167224 */ /* 0x000fca00078e0010 */
[----:B------:R-:W-:-:S08]  /*0220*/  DFMA R18, R14, -R14, R12 ;  /* 0x8000000e0e12722b */ /* 0x000fd0000000000c */
[----:B------:R-:W-:Y:S01]  /*0230*/  DFMA R20, R18, R22, R14 ;  /* 0x000000161214722b */ /* 0x000fe2000000000e */
[----:B------:R-:W-:Y:S10]  /*0240*/  @!P0 BRA `(.L_x_1) ;  /* 0x0000000000088947 */ /* 0x000ff40003800000 */
[----:B------:R-:W-:-:S07]  /*0250*/  MOV R0, 0x270 ;  /* 0x0000027000007802 */ /* 0x000fce0000000f00 */
[----:B------:R-:W-:Y:S05]  /*0260*/  CALL.REL.NOINC `($__internal_0_$__cuda_sm20_dsqrt_rn_f64_mediumpath_v1) ;  /* 0x0000000000447944 */ /* 0x000fea0003c00000 */
.L_x_1:
[----:B------:R-:W-:Y:S05]  /*0270*/  BSYNC.RECONVERGENT B0 ;  /* 0x0000000000007941 */ /* 0x000fea0003800200 */
.L_x_0:
[--C-:B------:R-:W-:Y:S02]  /*0280*/  DADD R10, R8, R20.reuse ;  /* 0x00000000080a7229 */ /* 0x100fe40000000014 */
[----:B------:R-:W-:Y:S02]  /*0290*/  DSETP.NEU.AND P0, PT, R6, RZ, PT ;  /* 0x000000ff0600722a */ /* 0x000fe40003f0d000 */
[----:B------:R-:W-:-:S03]  /*02a0*/  DADD R8, R8, -R20 ;  /* 0x0000000008087229 */ /* 0x000fc60000000814 */
[----:B------:R-:W-:Y:S01]  /*02b0*/  STG.E.64 desc[UR4][R2.64+0x10], R10 ;  /* 0x0000100a02007986 */ /* 0x000fe2000c101b04 */
[----:B------:R-:W-:Y:S01]  /*02c0*/  DADD R4, -R4, R10 ;  /* 0x0000000004047229 */ /* 0x000fe2000000010a */
[----:B------:R-:W-:Y:S02]  /*02d0*/  FSEL R6, R6, RZ, P0 ;  /* 0x000000ff06067208 */ /* 0x000fe40000000000 */
[----:B------:R-:W-:Y:S01]  /*02e0*/  FSEL R7, R7, RZ, P0 ;  /* 0x000000ff07077208 */ /* 0x000fe20000000000 */
[----:B------:R-:W-:Y:S04]  /*02f0*/  STG.E.64 desc[UR4][R2.64+0x28], R8 ;  /* 0x0000280802007986 */ /* 0x000fe8000c101b04 */
[----:B------:R-:W-:Y:S01]  /*0300*/  STG.E.64 desc[UR4][R2.64+0x8], R6 ;  /* 0x0000080602007986 */ /* 0x000fe2000c101b04 */
[----:B------:R-:W-:Y:S01]  /*0310*/  DADD R12, -RZ, -R6 ;  /* 0x00000000ff0c7229 */ /* 0x000fe20000000906 */
[----:B------:R-:W-:-:S02]  /*0320*/  FSEL R4, R4, RZ, P0 ;  /* 0x000000ff04047208 */ /* 0x000fc40000000000 */
[----:B------:R-:W-:-:S04]  /*0330*/  FSEL R5, R5, 1.875, P0 ;  /* 0x3ff0000005057808 */ /* 0x000fc80000000000 */
[----:B------:R-:W-:Y:S04]  /*0340*/  STG.E.64 desc[UR4][R2.64+0x18], R12 ;  /* 0x0000180c02007986 */ /* 0x000fe8000c101b04 */
[----:B------:R-:W-:Y:S04]  /*0350*/  STG.E.64 desc[UR4][R2.64], R4 ;  /* 0x0000000402007986 */ /* 0x000fe8000c101b04 */
[----:B------:R-:W-:Y:S01]  /*0360*/  STG.E.64 desc[UR4][R2.64+0x20], R4 ;  /* 0x0000200402007986 */ /* 0x000fe2000c101b04 */
[----:B------:R-:W-:Y:S05]  /*0370*/  EXIT ;  /* 0x000000000000794d */ /* 0x000fea0003800000 */
        .weak           $__internal_0_$__cuda_sm20_dsqrt_rn_f64_mediumpath_v1
        .type           $__internal_0_$__cuda_sm20_dsqrt_rn_f64_mediumpath_v1,@function
        .size           $__internal_0_$__cuda_sm20_dsqrt_rn_f64_mediumpath_v1,(.L_x_7 - $__internal_0_$__cuda_sm20_dsqrt_rn_f64_mediumpath_v1)
$__internal_0_$__cuda_sm20_dsqrt_rn_f64_mediumpath_v1:
[----:B------:R-:W-:Y:S01]  /*0380*/  ISETP.GE.U32.AND P0, PT, R10, -0x3400000, PT ;  /* 0xfcc000000a00780c */ /* 0x000fe20003f06070 */
[----:B------:R-:W-:Y:S01]  /*0390*/  BSSY.RECONVERGENT B1, `(.L_x_2) ;  /* 0x0000024000017945 */ /* 0x000fe20003800200 */
[----:B------:R-:W-:-:S11]  /*03a0*/  IMAD.MOV.U32 R17, RZ, RZ, R23 ;  /* 0x000000ffff117224 */ /* 0x000fd600078e0017 */
[----:B------:R-:W-:Y:S05]  /*03b0*/  @!P0 BRA `(.L_x_3) ;  /* 0x0000000000208947 */ /* 0x000fea0003800000 */
[----:B------:R-:W-:-:S10]  /*03c0*/  DFMA.RM R14, R18, R16, R14 ;  /* 0x00000010120e722b */ /* 0x000fd4000000400e */
[----:B------:R-:W-:-:S05]  /*03d0*/  IADD3 R10, P0, PT, R14, 0x1, RZ ;  /* 0x000000010e0a7810 */ /* 0x000fca0007f1e0ff */
[----:B------:R-:W-:-:S06]  /*03e0*/  IMAD.X R11, RZ, RZ, R15, P0 ;  /* 0x000000ffff0b7224 */ /* 0x000fcc00000e060f */
[----:B------:R-:W-:-:S08]  /*03f0*/  DFMA.RP R12, -R14, R10, R12 ;  /* 0x0000000a0e0c722b */ /* 0x000fd0000000810c */
[----:B------:R-:W-:-:S06]  /*0400*/  DSETP.GT.AND P0, PT, R12, RZ, PT ;  /* 0x000000ff0c00722a */ /* 0x000fcc0003f04000 */
[----:B------:R-:W-:Y:S02]  /*0410*/  FSEL R10, R10, R14, P0 ;  /* 0x0000000e0a0a7208 */ /* 0x000fe40000000000 */
[----:B------:R-:W-:Y:S01]  /*0420*/  FSEL R11, R11, R15, P0 ;  /* 0x0000000f0b0b7208 */ /* 0x000fe20000000000 */
[----:B------:R-:W-:Y:S06]  /*0430*/  BRA `(.L_x_4) ;  /* 0x0000000000647947 */ /* 0x000fec0003800000 */
.L_x_3:
[----:B------:R-:W-:-:S14]  /*0440*/  DSETP.NE.AND P0, PT, R12, RZ, PT ;  /* 0x000000ff0c00722a */ /* 0x000fdc0003f05000 */
[----:B------:R-:W-:Y:S05]  /*0450*/  @!P0 BRA `(.L_x_5) ;  /* 0x0000000000588947 */ /* 0x000fea0003800000 */
[----:B------:R-:W-:-:S13]  /*0460*/  ISETP.GE.AND P0, PT, R13, RZ, PT ;  /* 0x000000ff0d00720c */ /* 0x000fda0003f06270 */
[----:B------:R-:W-:Y:S01]  /*0470*/  @!P0 MOV R10, 0x0 ;  /* 0x00000000000a8802 */ /* 0x000fe20000000f00 */
[----:B------:R-:W-:Y:S01]  /*0480*/  @!P0 IMAD.MOV.U32 R11, RZ, RZ, -0x80000 ;  /* 0xfff80000ff0b8424 */ /* 0x000fe200078e00ff */
[----:B------:R-:W-:Y:S06]  /*0490*/  @!P0 BRA `(.L_x_4) ;  /* 0x00000000004c8947 */ /* 0x000fec0003800000 */
[----:B------:R-:W-:-:S13]  /*04a0*/  ISETP.GT.AND P0, PT, R13, 0x7fefffff, PT ;  /* 0x7fefffff0d00780c */ /* 0x000fda0003f04270 */
[----:B------:R-:W-:Y:S05]  /*04b0*/  @P0 BRA `(.L_x_5) ;  /* 0x0000000000400947 */ /* 0x000fea0003800000 */
[----:B------:R-:W-:Y:S01]  /*04c0*/  DMUL R12, R12, 8.11296384146066816958e+31 ;  /* 0x469000000c0c7828 */ /* 0x000fe20000000000 */
[----:B------:R-:W-:Y:S01]  /*04d0*/  IMAD.MOV.U32 R10, RZ, RZ, RZ ;  /* 0x000000ffff0a7224 */ /* 0x000fe200078e00ff */
[----:B------:R-:W-:Y:S01]  /*04e0*/  MOV R16, 0x0 ;  /* 0x0000000000107802 */ /* 0x000fe20000000f00 */
[----:B------:R-:W-:-:S03]  /*04f0*/  IMAD.MOV.U32 R17, RZ, RZ, 0x3fd80000 ;  /* 0x3fd80000ff117424 */ /* 0x000fc600078e00ff */
[----:B------:R-:W0:Y:S02]  /*0500*/  MUFU.RSQ64H R11, R13 ;  /* 0x0000000d000b7308 */ /* 0x000e240000001c00 */
[----:B0-----:R-:W-:-:S08]  /*0510*/  DMUL R14, R10, R10 ;  /* 0x0000000a0a0e7228 */ /* 0x001fd00000000000 */
[----:B------:R-:W-:-:S08]  /*0520*/  DFMA R14, R12, -R14, 1 ;  /* 0x3ff000000c0e742b */ /* 0x000fd0000000080e */
[----:B------:R-:W-:Y:S02]  /*0530*/  DFMA R16, R14, R16, 0.5 ;  /* 0x3fe000000e10742b */ /* 0x000fe40000000010 */
[----:B------:R-:W-:-:S08]  /*0540*/  DMUL R14, R10, R14 ;  /* 0x0000000e0a0e7228 */ /* 0x000fd00000000000 */
[----:B------:R-:W-:-:S08]  /*0550*/  DFMA R14, R16, R14, R10 ;  /* 0x0000000e100e722b */ /* 0x000fd0000000000a */
[----:B------:R-:W-:Y:S02]  /*0560*/  DMUL R10, R12, R14 ;  /* 0x0000000e0c0a7228 */ /* 0x000fe40000000000 */
[----:B------:R-:W-:-:S06]  /*0570*/  VIADD R15, R15, 0xfff00000 ;  /* 0xfff000000f0f7836 */ /* 0x000fcc0000000000 */
[----:B------:R-:W-:-:S08]  /*0580*/  DFMA R16, R10, -R10, R12 ;  /* 0x8000000a0a10722b */ /* 0x000fd0000000000c */
[----:B------:R-:W-:-:S10]  /*0590*/  DFMA R10, R14, R16, R10 ;  /* 0x000000100e0a722b */ /* 0x000fd4000000000a */
[----:B------:R-:W-:Y:S01]  /*05a0*/  IADD3 R11, PT, PT, R11, -0x3500000, RZ ;  /* 0xfcb000000b0b7810 */ /* 0x000fe20007ffe0ff */
[----:B------:R-:W-:Y:S06]  /*05b0*/  BRA `(.L_x_4) ;  /* 0x0000000000047947 */ /* 0x000fec0003800000 */
.L_x_5:
[----:B------:R-:W-:-:S11]  /*05c0*/  DADD R10, R12, R12 ;  /* 0x000000000c0a7229 */ /* 0x000fd6000000000c */
.L_x_4:
[----:B------:R-:W-:Y:S05]  /*05d0*/  BSYNC.RECONVERGENT B1 ;  /* 0x0000000000017941 */ /* 0x000fea0003800200 */
.L_x_2:
[----:B------:R-:W-:Y:S01]  /*05e0*/  IMAD.MOV.U32 R20, RZ, RZ, R10 ;  /* 0x000000ffff147224 */ /* 0x000fe200078e000a */
[----:B------:R-:W-:Y:S01]  /*05f0*/  MOV R10, R0 ;  /* 0x00000000000a7202 */ /* 0x000fe20000000f00 */
[----:B------:R-:W-:Y:S02]  /*0600*/  IMAD.MOV.U32 R21, RZ, RZ, R11 ;  /* 0x000000ffff157224 */ /* 0x000fe400078e000b */
[----:B------:R-:W-:-:S04]  /*0610*/  IMAD.MOV.U32 R11, RZ, RZ, 0x0 ;  /* 0x00000000ff0b7424 */ /* 0x000fc800078e00ff */
[----:B------:R-:W-:Y:S05]  /*0620*/  RET.REL.NODEC R10 `(_Z14eigen2x2KernelPdi) ;  /* 0xfffffff80a747950 */ /* 0x000fea0003c3ffff */
.L_x_6:
[----:B------:R-:W-:-:S00]  /*0630*/  BRA `(.L_x_6) ;  /* 0xfffffffc00fc7947 */ /* 0x000fc0000383ffff */
[----:B------:R-:W-:-:S00]  /*0640*/  NOP ;  /* 0x0000000000007918 */ /* 0x000fc00000000000 */
        /* <DEDUP_REMOVED lines=11> */
.L_x_7:


//--------------------- .nv.shared.reserved.0     --------------------------
	.section	.nv.shared.reserved.0,"aw",@nobits
	.weak		__nv_reservedSMEM_offset_0_alias
	.size		__nv_reservedSMEM_offset_0_alias, 0, 64
	.other		__nv_reservedSMEM_offset_0_alias,@"STO_CUDA_RESERVED_SHARED STV_DEFAULT"
__nv_reservedSMEM_offset_0_alias:
	.zero		0
	.zero		64


//--------------------- .nv.constant0._Z14eigen2x2KernelPdi --------------------------
	.section	.nv.constant0._Z14eigen2x2KernelPdi,"a",@progbits
	.sectionflags	@""
	.align	4
.nv.constant0._Z14eigen2x2KernelPdi:
	.zero		908


//--------------------- SYMBOLS --------------------------

	.type		.nv.reservedSmem.offset0,@object
	.size		.nv.reservedSmem.offset0,0x4
